//
// Generated by NVIDIA NVVM Compiler
//
// Compiler Build ID: CL-36424714
// Cuda compilation tools, release 13.0, V13.0.88
// Based on NVVM 20.0.0
//

.version 9.0
.target sm_100
.address_size 64

	// .globl	_Z17mem_transfer_testPii
.extern .func  (.param .b32 func_retval0) vprintf
(
	.param .b64 vprintf_param_0,
	.param .b64 vprintf_param_1
)
;
.global .align 1 .b8 $str[35] = {116, 105, 100, 32, 58, 32, 37, 100, 32, 44, 32, 103, 105, 100, 32, 58, 32, 37, 100, 32, 44, 32, 118, 97, 108, 117, 101, 32, 58, 32, 37, 100, 32, 10};

.visible .entry _Z17mem_transfer_testPii(
	.param .u64 .ptr .align 1 _Z17mem_transfer_testPii_param_0,
	.param .u32 _Z17mem_transfer_testPii_param_1
)
{
	.local .align 8 .b8 	__local_depot0[16];
	.reg .b64 	%SP;
	.reg .b64 	%SPL;
	.reg .pred 	%p<2>;
	.reg .b32 	%r<9>;
	.reg .b64 	%rd<9>;

	mov.u64 	%SPL, __local_depot0;
	cvta.local.u64 	%SP, %SPL;
	ld.param.u64 	%rd1, [_Z17mem_transfer_testPii_param_0];
	ld.param.u32 	%r3, [_Z17mem_transfer_testPii_param_1];
	mov.u32 	%r4, %ntid.x;
	mov.u32 	%r5, %ctaid.x;
	mov.u32 	%r1, %tid.x;
	mad.lo.s32 	%r2, %r4, %r5, %r1;
	setp.ge.s32 	%p1, %r2, %r3;
	@%p1 bra 	$L__BB0_2;
	add.u64 	%rd2, %SP, 0;
	add.u64 	%rd3, %SPL, 0;
	cvta.to.global.u64 	%rd4, %rd1;
	mul.wide.s32 	%rd5, %r2, 4;
	add.s64 	%rd6, %rd4, %rd5;
	ld.global.u32 	%r6, [%rd6];
	st.local.v2.u32 	[%rd3], {%r1, %r2};
	st.local.u32 	[%rd3+8], %r6;
	mov.u64 	%rd7, $str;
	cvta.global.u64 	%rd8, %rd7;
	{ // callseq 0, 0
	.param .b64 param0;
	st.param.b64 	[param0], %rd8;
	.param .b64 param1;
	st.param.b64 	[param1], %rd2;
	.param .b32 retval0;
	call.uni (retval0), 
	vprintf, 
	(
	param0, 
	param1
	);
	ld.param.b32 	%r7, [retval0];
	} // callseq 0
$L__BB0_2:
	ret;

}


// ===== COMPILED SASS (sm_100) =====

	.target	sm_100

	.elftype	@"ET_EXEC"


//--------------------- .note.nv.tkinfo           --------------------------
	.section	.note.nv.tkinfo,"",@"SHT_NOTE"
	.sectionflags	@"SHF_NOTE_NV_TKINFO"
	.tkinfo
        /*0018*/ 	.word	0x00000002
        /*0030*/ 	.string	""
        /*0030*/ 	.string	"ptxas"
        /*0030*/ 	.string	"Cuda compilation tools, release 13.0, V13.0.88"
        /*0030*/ 	.string	"Build cuda_13.0.r13.0/compiler.36424714_0"
        /*0030*/ 	.string	"-arch sm_100 -m 64 "



//--------------------- .note.nv.cuinfo           --------------------------
	.section	.note.nv.cuinfo,"",@"SHT_NOTE"
	.sectionflags	@"SHF_NOTE_NV_CUINFO"
        /*0018*/ 	.short	0x0002
        /*001a*/ 	.short	0x0064
        /*001c*/ 	.short	0x0082
	.zero		2


//--------------------- .nv.info                  --------------------------
	.section	.nv.info,"",@"SHT_CUDA_INFO"
	.align	4


	//----- nvinfo : EIATTR_REGCOUNT
	.align		4
        /*0000*/ 	.byte	0x04, 0x2f
        /*0002*/ 	.short	(.L_2 - .L_1)
	.align		4
.L_1:
        /*0004*/ 	.word	index@(_Z17mem_transfer_testPii)
        /*0008*/ 	.word	0x00000018


	//----- nvinfo : EIATTR_FRAME_SIZE
	.align		4
.L_2:
        /*000c*/ 	.byte	0x04, 0x11
        /*000e*/ 	.short	(.L_4 - .L_3)
	.align		4
.L_3:
        /*0010*/ 	.word	index@(_Z17mem_transfer_testPii)
        /*0014*/ 	.word	0x00000010


	//----- nvinfo : EIATTR_MIN_STACK_SIZE
	.align		4
.L_4:
        /*0018*/ 	.byte	0x04, 0x12
        /*001a*/ 	.short	(.L_6 - .L_5)
	.align		4
.L_5:
        /*001c*/ 	.word	index@(_Z17mem_transfer_testPii)
        /*0020*/ 	.word	0x00000010
.L_6:


//--------------------- .nv.compat                --------------------------
	.section	.nv.compat,"",@"SHT_CUDA_COMPAT_INFO"
	.align	4
        /*0000*/ 	.byte	0x02, 0x09, 0x00, 0x00, 0x02, 0x02, 0x01, 0x00, 0x02, 0x05, 0x05, 0x00, 0x03, 0x07, 0x01, 0x01
        /*0010*/ 	.byte	0x02, 0x03, 0x00, 0x00, 0x02, 0x06, 0x01, 0x00, 0x04, 0x0b, 0x08, 0x00, 0x09, 0x00, 0x00, 0x00
        /*0020*/ 	.byte	0x00, 0x00, 0x00, 0x00


//--------------------- .nv.info._Z17mem_transfer_testPii --------------------------
	.section	.nv.info._Z17mem_transfer_testPii,"",@"SHT_CUDA_INFO"
	.sectionflags	@""
	.align	4


	//----- nvinfo : EIATTR_CUDA_API_VERSION
	.align		4
        /*0000*/ 	.byte	0x04, 0x37
        /*0002*/ 	.short	(.L_8 - .L_7)
.L_7:
        /*0004*/ 	.word	0x00000082


	//----- nvinfo : EIATTR_KPARAM_INFO
	.align		4
.L_8:
        /*0008*/ 	.byte	0x04, 0x17
        /*000a*/ 	.short	(.L_10 - .L_9)
.L_9:
        /*000c*/ 	.word	0x00000000
        /*0010*/ 	.short	0x0001
        /*0012*/ 	.short	0x0008
        /*0014*/ 	.byte	0x00, 0xf0, 0x11, 0x00


	//----- nvinfo : EIATTR_KPARAM_INFO
	.align		4
.L_10:
        /*0018*/ 	.byte	0x04, 0x17
        /*001a*/ 	.short	(.L_12 - .L_11)
.L_11:
        /*001c*/ 	.word	0x00000000
        /*0020*/ 	.short	0x0000
        /*0022*/ 	.short	0x0000
        /*0024*/ 	.byte	0x00, 0xf5, 0x21, 0x00


	//----- nvinfo : EIATTR_SPARSE_MMA_MASK
	.align		4
.L_12:
        /*0028*/ 	.byte	0x03, 0x50
        /*002a*/ 	.short	0x0000


	//----- nvinfo : EIATTR_MAXREG_COUNT
	.align		4
        /*002c*/ 	.byte	0x03, 0x1b
        /*002e*/ 	.short	0x00ff


	//----- nvinfo : EIATTR_EXTERNS
	.align		4
        /*0030*/ 	.byte	0x04, 0x0f
        /*0032*/ 	.short	(.L_14 - .L_13)


	//   ....[0]....
	.align		4
.L_13:
        /*0034*/ 	.word	index@(vprintf)


	//----- nvinfo : EIATTR_MERCURY_ISA_VERSION
	.align		4
.L_14:
        /*0038*/ 	.byte	0x03, 0x5f
        /*003a*/ 	.short	0x0101


	//----- nvinfo : EIATTR_VRC_CTA_INIT_COUNT
	.align		4
        /*003c*/ 	.byte	0x02, 0x4a
	.zero		1
	.zero		1


	//----- nvinfo : EIATTR_SYSCALL_OFFSETS
	.align		4
        /*0040*/ 	.byte	0x04, 0x46
        /*0042*/ 	.short	(.L_16 - .L_15)


	//   ....[0]....
.L_15:
        /*0044*/ 	.word	0x00000190


	//----- nvinfo : EIATTR_EXIT_INSTR_OFFSETS
	.align		4
.L_16:
        /*0048*/ 	.byte	0x04, 0x1c
        /*004a*/ 	.short	(.L_18 - .L_17)


	//   ....[0]....
.L_17:
        /*004c*/ 	.word	0x000000c0


	//   ....[1]....
        /*0050*/ 	.word	0x000001a0


	//----- nvinfo : EIATTR_CRS_STACK_SIZE
	.align		4
.L_18:
        /*0054*/ 	.byte	0x04, 0x1e
        /*0056*/ 	.short	(.L_20 - .L_19)
.L_19:
        /*0058*/ 	.word	0x00000000


	//----- nvinfo : EIATTR_CBANK_PARAM_SIZE
	.align		4
.L_20:
        /*005c*/ 	.byte	0x03, 0x19
        /*005e*/ 	.short	0x000c


	//----- nvinfo : EIATTR_PARAM_CBANK
	.align		4
        /*0060*/ 	.byte	0x04, 0x0a
        /*0062*/ 	.short	(.L_22 - .L_21)
	.align		4
.L_21:
        /*0064*/ 	.word	index@(.nv.constant0._Z17mem_transfer_testPii)
        /*0068*/ 	.short	0x0380
        /*006a*/ 	.short	0x000c


	//----- nvinfo : EIATTR_SW_WAR
	.align		4
.L_22:
        /*006c*/ 	.byte	0x04, 0x36
        /*006e*/ 	.short	(.L_24 - .L_23)
.L_23:
        /*0070*/ 	.word	0x00000008
.L_24:


//--------------------- .nv.callgraph             --------------------------
	.section	.nv.callgraph,"",@"SHT_CUDA_CALLGRAPH"
	.align	4
	.sectionentsize	8
	.align		4
        /*0000*/ 	.word	0x00000000
	.align		4
        /*0004*/ 	.word	0xffffffff
	.align		4
        /*0008*/ 	.word	index@(_Z17mem_transfer_testPii)
	.align		4
        /*000c*/ 	.word	index@(vprintf)
	.align		4
        /*0010*/ 	.word	0x00000000
	.align		4
        /*0014*/ 	.word	0xfffffffe
	.align		4
        /*0018*/ 	.word	0x00000000
	.align		4
        /*001c*/ 	.word	0xfffffffd
	.align		4
        /*0020*/ 	.word	0x00000000
	.align		4
        /*0024*/ 	.word	0xfffffffc


//--------------------- .nv.constant4             --------------------------
	.section	.nv.constant4,"a",@progbits
	.align	8
	.align		8
.nv.constant4:
        /*0000*/ 	.dword	vprintf
	.align		8
        /*0008*/ 	.dword	$str


//--------------------- .text._Z17mem_transfer_testPii --------------------------
	.section	.text._Z17mem_transfer_testPii,"ax",@progbits
	.align	128
        .global         _Z17mem_transfer_testPii
        .type           _Z17mem_transfer_testPii,@function
        .size           _Z17mem_transfer_testPii,(.L_x_2 - _Z17mem_transfer_testPii)
        .other          _Z17mem_transfer_testPii,@"STO_CUDA_ENTRY STV_DEFAULT"
_Z17mem_transfer_testPii:
.text._Z17mem_transfer_testPii:
[----:B------:R-:W0:Y:S01]  /*0000*/  LDC R1, c[0x0][0x37c] ;  /* 0x0000df00ff017b82 */ /* 0x000e220000000800 */
[----:B------:R-:W1:Y:S01]  /*0010*/  S2R R11, SR_CTAID.X ;  /* 0x00000000000b7919 */ /* 0x000e620000002500 */
[----:B------:R-:W2:Y:S01]  /*0020*/  LDCU UR5, c[0x0][0x2fc] ;  /* 0x00005f80ff0577ac */ /* 0x000ea20008000800 */
[----:B0-----:R-:W-:Y:S01]  /*0030*/  VIADD R1, R1, 0xfffffff0 ;  /* 0xfffffff001017836 */ /* 0x001fe20000000000 */
[----:B------:R-:W1:Y:S01]  /*0040*/  S2R R10, SR_TID.X ;  /* 0x00000000000a7919 */ /* 0x000e620000002100 */
[----:B------:R-:W1:Y:S01]  /*0050*/  LDCU UR6, c[0x0][0x360] ;  /* 0x00006c00ff0677ac */ /* 0x000e620008000800 */
[----:B------:R-:W0:Y:S01]  /*0060*/  LDCU UR7, c[0x0][0x388] ;  /* 0x00007100ff0777ac */ /* 0x000e220008000800 */
[----:B------:R-:W3:Y:S02]  /*0070*/  LDCU UR4, c[0x0][0x2f8] ;  /* 0x00005f00ff0477ac */ /* 0x000ee40008000800 */
[----:B---3--:R-:W-:Y:S01]  /*0080*/  IADD3 R6, P1, PT, R1, UR4, RZ ;  /* 0x0000000401067c10 */ /* 0x008fe2000ff3e0ff */
[----:B-1----:R-:W-:-:S04]  /*0090*/  IMAD R11, R11, UR6, R10 ;  /* 0x000000060b0b7c24 */ /* 0x002fc8000f8e020a */
[----:B--2---:R-:W-:Y:S01]  /*00a0*/  IMAD.X R7, RZ, RZ, UR5, P1 ;  /* 0x00000005ff077e24 */ /* 0x004fe200088e06ff */
[----:B0-----:R-:W-:-:S13]  /*00b0*/  ISETP.GE.AND P0, PT, R11, UR7, PT ;  /* 0x000000070b007c0c */ /* 0x001fda000bf06270 */
[----:B------:R-:W-:Y:S05]  /*00c0*/  @P0 EXIT ;  /* 0x000000000000094d */ /* 0x000fea0003800000 */
[----:B------:R-:W0:Y:S01]  /*00d0*/  LDC.64 R2, c[0x0][0x380] ;  /* 0x0000e000ff027b82 */ /* 0x000e220000000a00 */
[----:B------:R-:W1:Y:S01]  /*00e0*/  LDCU.64 UR4, c[0x0][0x358] ;  /* 0x00006b00ff0477ac */ /* 0x000e620008000a00 */
[----:B0-----:R-:W-:-:S06]  /*00f0*/  IMAD.WIDE R2, R11, 0x4, R2 ;  /* 0x000000040b027825 */ /* 0x001fcc00078e0202 */
[----:B-1----:R-:W2:Y:S01]  /*0100*/  LDG.E R2, desc[UR4][R2.64] ;  /* 0x0000000402027981 */ /* 0x002ea2000c1e1900 */
[----:B------:R-:W-:Y:S01]  /*0110*/  MOV R0, 0x0 ;  /* 0x0000000000007802 */ /* 0x000fe20000000f00 */
[----:B------:R-:W0:Y:S02]  /*0120*/  LDCU.64 UR4, c[0x4][0x8] ;  /* 0x01000100ff0477ac */ /* 0x000e240008000a00 */
[----:B------:R1:W-:Y:S01]  /*0130*/  STL.64 [R1], R10 ;  /* 0x0000000a01007387 */ /* 0x0003e20000100a00 */
[----:B------:R1:W3:Y:S01]  /*0140*/  LDC.64 R8, c[0x4][R0] ;  /* 0x0100000000087b82 */ /* 0x0002e20000000a00 */
[----:B0-----:R-:W-:Y:S01]  /*0150*/  MOV R4, UR4 ;  /* 0x0000000400047c02 */ /* 0x001fe20008000f00 */
[----:B------:R-:W-:Y:S01]  /*0160*/  IMAD.U32 R5, RZ, RZ, UR5 ;  /* 0x00000005ff057e24 */ /* 0x000fe2000f8e00ff */
[----:B--23--:R1:W-:Y:S06]  /*0170*/  STL [R1+0x8], R2 ;  /* 0x0000080201007387 */ /* 0x00c3ec0000100800 */
[----:B------:R-:W-:-:S07]  /*0180*/  LEPC R20, `(.L_x_0) ;  /* 0x000000001014794e */ /* 0x000fce0000000000 */
[----:B-1----:R-:W-:Y:S05]  /*0190*/  CALL.ABS.NOINC R8 ;  /* 0x0000000008007343 */ /* 0x002fea0003c00000 */
.L_x_0:
[----:B------:R-:W-:Y:S05]  /*01a0*/  EXIT ;  /* 0x000000000000794d */ /* 0x000fea0003800000 */
.L_x_1:
[----:B------:R-:W-:-:S00]  /*01b0*/  BRA `(.L_x_1) ;  /* 0xfffffffc00fc7947 */ /* 0x000fc0000383ffff */
[----:B------:R-:W-:-:S00]  /*01c0*/  NOP ;  /* 0x0000000000007918 */ /* 0x000fc00000000000 */
        /* <DEDUP_REMOVED lines=11> */
.L_x_2:


//--------------------- .nv.global.init           --------------------------
	.section	.nv.global.init,"aw",@progbits
.nv.global.init:
	.type		$str,@object
	.size		$str,(.L_0 - $str)
$str:
        /*0000*/ 	.byte	0x74, 0x69, 0x64, 0x20, 0x3a, 0x20, 0x25, 0x64, 0x20, 0x2c, 0x20, 0x67, 0x69, 0x64, 0x20, 0x3a
        /*0010*/ 	.byte	0x20, 0x25, 0x64, 0x20, 0x2c, 0x20, 0x76, 0x61, 0x6c, 0x75, 0x65, 0x20, 0x3a, 0x20, 0x25, 0x64
        /*0020*/ 	.byte	0x20, 0x0a, 0x00
.L_0:


//--------------------- .nv.shared.reserved.0     --------------------------
	.section	.nv.shared.reserved.0,"aw",@nobits
	.weak		__nv_reservedSMEM_offset_0_alias
	.size		__nv_reservedSMEM_offset_0_alias, 0, 64
	.other		__nv_reservedSMEM_offset_0_alias,@"STO_CUDA_RESERVED_SHARED STV_DEFAULT"
__nv_reservedSMEM_offset_0_alias:
	.zero		0
	.zero		64


//--------------------- .nv.constant0._Z17mem_transfer_testPii --------------------------
	.section	.nv.constant0._Z17mem_transfer_testPii,"a",@progbits
	.sectionflags	@""
	.align	4
.nv.constant0._Z17mem_transfer_testPii:
	.zero		908


//--------------------- SYMBOLS --------------------------

	.type		.nv.reservedSmem.offset0,@object
	.size		.nv.reservedSmem.offset0,0x4
	.type		vprintf,@function
